//
// Generated by NVIDIA NVVM Compiler
//
// Compiler Build ID: CL-36424714
// Cuda compilation tools, release 13.0, V13.0.88
// Based on NVVM 20.0.0
//

.version 9.0
.target sm_100
.address_size 64

	// .globl	_Z12bitanic_sortIiEvPT_S1_i

.visible .entry _Z12bitanic_sortIiEvPT_S1_i(
	.param .u64 .ptr .align 1 _Z12bitanic_sortIiEvPT_S1_i_param_0,
	.param .u64 .ptr .align 1 _Z12bitanic_sortIiEvPT_S1_i_param_1,
	.param .u32 _Z12bitanic_sortIiEvPT_S1_i_param_2
)
{
	.reg .pred 	%p<12>;
	.reg .b32 	%r<26>;
	.reg .b64 	%rd<11>;

	ld.param.u64 	%rd4, [_Z12bitanic_sortIiEvPT_S1_i_param_0];
	ld.param.u64 	%rd5, [_Z12bitanic_sortIiEvPT_S1_i_param_1];
	ld.param.u32 	%r12, [_Z12bitanic_sortIiEvPT_S1_i_param_2];
	cvta.to.global.u64 	%rd1, %rd5;
	mov.u32 	%r13, %ctaid.x;
	mov.u32 	%r14, %ntid.x;
	mov.u32 	%r15, %tid.x;
	mad.lo.s32 	%r1, %r13, %r14, %r15;
	setp.lt.s32 	%p1, %r12, 2;
	mul.wide.s32 	%rd6, %r1, 4;
	add.s64 	%rd2, %rd1, %rd6;
	@%p1 bra 	$L__BB0_11;
	mov.b32 	%r24, 0;
	mov.b32 	%r23, 1;
$L__BB0_2:
	mov.b32 	%r18, 3;
	shl.b32 	%r19, %r18, %r24;
	and.b32  	%r20, %r19, %r1;
	shr.s32 	%r4, %r20, %r24;
	setp.lt.s32 	%p2, %r23, 1;
	@%p2 bra 	$L__BB0_10;
	mov.u32 	%r25, %r23;
$L__BB0_4:
	mov.u32 	%r5, %r25;
	xor.b32  	%r6, %r5, %r1;
	setp.le.s32 	%p3, %r1, %r6;
	@%p3 bra 	$L__BB0_9;
	ld.global.u32 	%r7, [%rd2];
	mul.wide.s32 	%rd7, %r6, 4;
	add.s64 	%rd3, %rd1, %rd7;
	ld.global.u32 	%r8, [%rd3];
	setp.ge.s32 	%p4, %r7, %r8;
	setp.gt.u32 	%p5, %r4, 1;
	or.pred  	%p6, %p4, %p5;
	@%p6 bra 	$L__BB0_7;
	st.global.u32 	[%rd2], %r8;
	st.global.u32 	[%rd3], %r7;
	bra.uni 	$L__BB0_9;
$L__BB0_7:
	setp.le.s32 	%p7, %r7, %r8;
	and.b32  	%r21, %r4, -2;
	setp.ne.s32 	%p8, %r21, 2;
	or.pred  	%p9, %p7, %p8;
	@%p9 bra 	$L__BB0_9;
	st.global.u32 	[%rd2], %r8;
	st.global.u32 	[%rd3], %r7;
$L__BB0_9:
	bar.sync 	0;
	shr.u32 	%r25, %r5, 1;
	setp.gt.u32 	%p10, %r5, 1;
	@%p10 bra 	$L__BB0_4;
$L__BB0_10:
	shl.b32 	%r23, %r23, 1;
	setp.lt.s32 	%p11, %r23, %r12;
	add.s32 	%r24, %r24, 1;
	@%p11 bra 	$L__BB0_2;
$L__BB0_11:
	cvta.to.global.u64 	%rd8, %rd4;
	ld.global.u32 	%r22, [%rd2];
	add.s64 	%rd10, %rd8, %rd6;
	st.global.u32 	[%rd10], %r22;
	ret;

}


// ===== COMPILED SASS (sm_100) =====

	.target	sm_100

	.elftype	@"ET_EXEC"


//--------------------- .note.nv.tkinfo           --------------------------
	.section	.note.nv.tkinfo,"",@"SHT_NOTE"
	.sectionflags	@"SHF_NOTE_NV_TKINFO"
	.tkinfo
        /*0018*/ 	.word	0x00000002
        /*0030*/ 	.string	""
        /*0030*/ 	.string	"ptxas"
        /*0030*/ 	.string	"Cuda compilation tools, release 13.0, V13.0.88"
        /*0030*/ 	.string	"Build cuda_13.0.r13.0/compiler.36424714_0"
        /*0030*/ 	.string	"-arch sm_100 -m 64 "



//--------------------- .note.nv.cuinfo           --------------------------
	.section	.note.nv.cuinfo,"",@"SHT_NOTE"
	.sectionflags	@"SHF_NOTE_NV_CUINFO"
        /*0018*/ 	.short	0x0002
        /*001a*/ 	.short	0x0064
        /*001c*/ 	.short	0x0082
	.zero		2


//--------------------- .nv.info                  --------------------------
	.section	.nv.info,"",@"SHT_CUDA_INFO"
	.align	4


	//----- nvinfo : EIATTR_REGCOUNT
	.align		4
        /*0000*/ 	.byte	0x04, 0x2f
        /*0002*/ 	.short	(.L_1 - .L_0)
	.align		4
.L_0:
        /*0004*/ 	.word	index@(_Z12bitanic_sortIiEvPT_S1_i)
        /*0008*/ 	.word	0x0000000e


	//----- nvinfo : EIATTR_FRAME_SIZE
	.align		4
.L_1:
        /*000c*/ 	.byte	0x04, 0x11
        /*000e*/ 	.short	(.L_3 - .L_2)
	.align		4
.L_2:
        /*0010*/ 	.word	index@(_Z12bitanic_sortIiEvPT_S1_i)
        /*0014*/ 	.word	0x00000000


	//----- nvinfo : EIATTR_MIN_STACK_SIZE
	.align		4
.L_3:
        /*0018*/ 	.byte	0x04, 0x12
        /*001a*/ 	.short	(.L_5 - .L_4)
	.align		4
.L_4:
        /*001c*/ 	.word	index@(_Z12bitanic_sortIiEvPT_S1_i)
        /*0020*/ 	.word	0x00000000
.L_5:


//--------------------- .nv.compat                --------------------------
	.section	.nv.compat,"",@"SHT_CUDA_COMPAT_INFO"
	.align	4
        /*0000*/ 	.byte	0x02, 0x09, 0x00, 0x00, 0x02, 0x02, 0x01, 0x00, 0x02, 0x05, 0x05, 0x00, 0x03, 0x07, 0x01, 0x01
        /*0010*/ 	.byte	0x02, 0x03, 0x00, 0x00, 0x02, 0x06, 0x01, 0x00, 0x04, 0x0b, 0x08, 0x00, 0x09, 0x00, 0x00, 0x00
        /*0020*/ 	.byte	0x00, 0x00, 0x00, 0x00


//--------------------- .nv.info._Z12bitanic_sortIiEvPT_S1_i --------------------------
	.section	.nv.info._Z12bitanic_sortIiEvPT_S1_i,"",@"SHT_CUDA_INFO"
	.sectionflags	@""
	.align	4


	//----- nvinfo : EIATTR_CUDA_API_VERSION
	.align		4
        /*0000*/ 	.byte	0x04, 0x37
        /*0002*/ 	.short	(.L_7 - .L_6)
.L_6:
        /*0004*/ 	.word	0x00000082


	//----- nvinfo : EIATTR_KPARAM_INFO
	.align		4
.L_7:
        /*0008*/ 	.byte	0x04, 0x17
        /*000a*/ 	.short	(.L_9 - .L_8)
.L_8:
        /*000c*/ 	.word	0x00000000
        /*0010*/ 	.short	0x0002
        /*0012*/ 	.short	0x0010
        /*0014*/ 	.byte	0x00, 0xf0, 0x11, 0x00


	//----- nvinfo : EIATTR_KPARAM_INFO
	.align		4
.L_9:
        /*0018*/ 	.byte	0x04, 0x17
        /*001a*/ 	.short	(.L_11 - .L_10)
.L_10:
        /*001c*/ 	.word	0x00000000
        /*0020*/ 	.short	0x0001
        /*0022*/ 	.short	0x0008
        /*0024*/ 	.byte	0x00, 0xf5, 0x21, 0x00


	//----- nvinfo : EIATTR_KPARAM_INFO
	.align		4
.L_11:
        /*0028*/ 	.byte	0x04, 0x17
        /*002a*/ 	.short	(.L_13 - .L_12)
.L_12:
        /*002c*/ 	.word	0x00000000
        /*0030*/ 	.short	0x0000
        /*0032*/ 	.short	0x0000
        /*0034*/ 	.byte	0x00, 0xf5, 0x21, 0x00


	//----- nvinfo : EIATTR_SPARSE_MMA_MASK
	.align		4
.L_13:
        /*0038*/ 	.byte	0x03, 0x50
        /*003a*/ 	.short	0x0000


	//----- nvinfo : EIATTR_MAXREG_COUNT
	.align		4
        /*003c*/ 	.byte	0x03, 0x1b
        /*003e*/ 	.short	0x00ff


	//----- nvinfo : EIATTR_NUM_BARRIERS
	.align		4
        /*0040*/ 	.byte	0x02, 0x4c
        /*0042*/ 	.byte	0x01
	.zero		1


	//----- nvinfo : EIATTR_MERCURY_ISA_VERSION
	.align		4
        /*0044*/ 	.byte	0x03, 0x5f
        /*0046*/ 	.short	0x0101


	//----- nvinfo : EIATTR_VRC_CTA_INIT_COUNT
	.align		4
        /*0048*/ 	.byte	0x02, 0x4a
	.zero		1
	.zero		1


	//----- nvinfo : EIATTR_EXIT_INSTR_OFFSETS
	.align		4
        /*004c*/ 	.byte	0x04, 0x1c
        /*004e*/ 	.short	(.L_15 - .L_14)


	//   ....[0]....
.L_14:
        /*0050*/ 	.word	0x00000350


	//----- nvinfo : EIATTR_CRS_STACK_SIZE
	.align		4
.L_15:
        /*0054*/ 	.byte	0x04, 0x1e
        /*0056*/ 	.short	(.L_17 - .L_16)
.L_16:
        /*0058*/ 	.word	0x00000000


	//----- nvinfo : EIATTR_CBANK_PARAM_SIZE
	.align		4
.L_17:
        /*005c*/ 	.byte	0x03, 0x19
        /*005e*/ 	.short	0x0014


	//----- nvinfo : EIATTR_PARAM_CBANK
	.align		4
        /*0060*/ 	.byte	0x04, 0x0a
        /*0062*/ 	.short	(.L_19 - .L_18)
	.align		4
.L_18:
        /*0064*/ 	.word	index@(.nv.constant0._Z12bitanic_sortIiEvPT_S1_i)
        /*0068*/ 	.short	0x0380
        /*006a*/ 	.short	0x0014


	//----- nvinfo : EIATTR_SW_WAR
	.align		4
.L_19:
        /*006c*/ 	.byte	0x04, 0x36
        /*006e*/ 	.short	(.L_21 - .L_20)
.L_20:
        /*0070*/ 	.word	0x00000008
.L_21:


//--------------------- .nv.callgraph             --------------------------
	.section	.nv.callgraph,"",@"SHT_CUDA_CALLGRAPH"
	.align	4
	.sectionentsize	8
	.align		4
        /*0000*/ 	.word	0x00000000
	.align		4
        /*0004*/ 	.word	0xffffffff
	.align		4
        /*0008*/ 	.word	0x00000000
	.align		4
        /*000c*/ 	.word	0xfffffffe
	.align		4
        /*0010*/ 	.word	0x00000000
	.align		4
        /*0014*/ 	.word	0xfffffffd
	.align		4
        /*0018*/ 	.word	0x00000000
	.align		4
        /*001c*/ 	.word	0xfffffffc


//--------------------- .text._Z12bitanic_sortIiEvPT_S1_i --------------------------
	.section	.text._Z12bitanic_sortIiEvPT_S1_i,"ax",@progbits
	.align	128
        .global         _Z12bitanic_sortIiEvPT_S1_i
        .type           _Z12bitanic_sortIiEvPT_S1_i,@function
        .size           _Z12bitanic_sortIiEvPT_S1_i,(.L_x_7 - _Z12bitanic_sortIiEvPT_S1_i)
        .other          _Z12bitanic_sortIiEvPT_S1_i,@"STO_CUDA_ENTRY STV_DEFAULT"
_Z12bitanic_sortIiEvPT_S1_i:
.text._Z12bitanic_sortIiEvPT_S1_i:
[----:B------:R-:W-:Y:S01]  /*0000*/  LDC R1, c[0x0][0x37c] ;  /* 0x0000df00ff017b82 */ /* 0x000fe20000000800 */
[----:B------:R-:W0:Y:S01]  /*0010*/  S2R R0, SR_TID.X ;  /* 0x0000000000007919 */ /* 0x000e220000002100 */
[----:B------:R-:W1:Y:S06]  /*0020*/  LDCU UR5, c[0x0][0x390] ;  /* 0x00007200ff0577ac */ /* 0x000e6c0008000800 */
[----:B------:R-:W0:Y:S01]  /*0030*/  S2UR UR4, SR_CTAID.X ;  /* 0x00000000000479c3 */ /* 0x000e220000002500 */
[----:B------:R-:W2:Y:S07]  /*0040*/  LDCU.64 UR8, c[0x0][0x358] ;  /* 0x00006b00ff0877ac */ /* 0x000eae0008000a00 */
[----:B------:R-:W0:Y:S08]  /*0050*/  LDC R9, c[0x0][0x360] ;  /* 0x0000d800ff097b82 */ /* 0x000e300000000800 */
[----:B------:R-:W3:Y:S01]  /*0060*/  LDC.64 R2, c[0x0][0x388] ;  /* 0x0000e200ff027b82 */ /* 0x000ee20000000a00 */
[----:B-1----:R-:W-:Y:S01]  /*0070*/  UISETP.GE.AND UP0, UPT, UR5, 0x2, UPT ;  /* 0x000000020500788c */ /* 0x002fe2000bf06270 */
[----:B0-----:R-:W-:-:S04]  /*0080*/  IMAD R9, R9, UR4, R0 ;  /* 0x0000000409097c24 */ /* 0x001fc8000f8e0200 */
[----:B---3--:R-:W-:-:S04]  /*0090*/  IMAD.WIDE R2, R9, 0x4, R2 ;  /* 0x0000000409027825 */ /* 0x008fc800078e0202 */
[----:B--2---:R-:W-:Y:S05]  /*00a0*/  BRA.U !UP0, `(.L_x_0) ;  /* 0x0000000108987547 */ /* 0x004fea000b800000 */
[----:B------:R-:W-:Y:S01]  /*00b0*/  UMOV UR4, URZ ;  /* 0x000000ff00047c82 */ /* 0x000fe20008000000 */
[----:B------:R-:W-:-:S05]  /*00c0*/  UMOV UR5, 0x1 ;  /* 0x0000000100057882 */ /* 0x000fca0000000000 */
.L_x_5:
[----:B------:R-:W-:-:S09]  /*00d0*/  UISETP.GE.AND UP0, UPT, UR5, 0x1, UPT ;  /* 0x000000010500788c */ /* 0x000fd2000bf06270 */
[----:B012---:R-:W-:Y:S05]  /*00e0*/  BRA.U !UP0, `(.L_x_1) ;  /* 0x0000000108747547 */ /* 0x007fea000b800000 */
[----:B------:R-:W0:Y:S01]  /*00f0*/  LDC.64 R6, c[0x0][0x388] ;  /* 0x0000e200ff067b82 */ /* 0x000e220000000a00 */
[----:B------:R-:W-:Y:S02]  /*0100*/  UMOV UR6, 0x3 ;  /* 0x0000000300067882 */ /* 0x000fe40000000000 */
[----:B------:R-:W-:-:S06]  /*0110*/  USHF.L.U32 UR6, UR6, UR4, URZ ;  /* 0x0000000406067299 */ /* 0x000fcc00080006ff */
[----:B------:R-:W-:Y:S01]  /*0120*/  LOP3.LUT R0, R9, UR6, RZ, 0xc0, !PT ;  /* 0x0000000609007c12 */ /* 0x000fe2000f8ec0ff */
[----:B------:R-:W-:-:S03]  /*0130*/  UMOV UR6, UR5 ;  /* 0x0000000500067c82 */ /* 0x000fc60008000000 */
[----:B------:R-:W-:-:S07]  /*0140*/  SHF.R.S32.HI R0, RZ, UR4, R0 ;  /* 0x00000004ff007c19 */ /* 0x000fce0008011400 */
.L_x_4:
[C---:B-12---:R-:W-:Y:S01]  /*0150*/  LOP3.LUT R4, R9.reuse, UR6, RZ, 0x3c, !PT ;  /* 0x0000000609047c12 */ /* 0x046fe2000f8e3cff */
[----:B------:R-:W-:Y:S03]  /*0160*/  BSSY.RECONVERGENT B0, `(.L_x_2) ;  /* 0x0000010000007945 */ /* 0x000fe60003800200 */
[----:B------:R-:W-:-:S13]  /*0170*/  ISETP.GT.AND P0, PT, R9, R4, PT ;  /* 0x000000040900720c */ /* 0x000fda0003f04270 */
[----:B------:R-:W-:Y:S05]  /*0180*/  @!P0 BRA `(.L_x_3) ;  /* 0x0000000000348947 */ /* 0x000fea0003800000 */
[----:B0-----:R-:W-:Y:S01]  /*0190*/  IMAD.WIDE R4, R4, 0x4, R6 ;  /* 0x0000000404047825 */ /* 0x001fe200078e0206 */
[----:B------:R-:W2:Y:S04]  /*01a0*/  LDG.E R11, desc[UR8][R2.64] ;  /* 0x00000008020b7981 */ /* 0x000ea8000c1e1900 */
[----:B------:R-:W2:Y:S01]  /*01b0*/  LDG.E R8, desc[UR8][R4.64] ;  /* 0x0000000804087981 */ /* 0x000ea2000c1e1900 */
[----:B------:R-:W-:-:S04]  /*01c0*/  ISETP.GT.U32.AND P0, PT, R0, 0x1, PT ;  /* 0x000000010000780c */ /* 0x000fc80003f04070 */
[----:B--2---:R-:W-:-:S13]  /*01d0*/  ISETP.GE.OR P0, PT, R11, R8, P0 ;  /* 0x000000080b00720c */ /* 0x004fda0000706670 */
[----:B------:R1:W-:Y:S04]  /*01e0*/  @!P0 STG.E desc[UR8][R2.64], R8 ;  /* 0x0000000802008986 */ /* 0x0003e8000c101908 */
[----:B------:R1:W-:Y:S01]  /*01f0*/  @!P0 STG.E desc[UR8][R4.64], R11 ;  /* 0x0000000b04008986 */ /* 0x0003e2000c101908 */
[----:B------:R-:W-:Y:S05]  /*0200*/  @!P0 BRA `(.L_x_3) ;  /* 0x0000000000148947 */ /* 0x000fea0003800000 */
[----:B------:R-:W-:-:S04]  /*0210*/  LOP3.LUT R10, R0, 0xfffffffe, RZ, 0xc0, !PT ;  /* 0xfffffffe000a7812 */ /* 0x000fc800078ec0ff */
[----:B------:R-:W-:-:S04]  /*0220*/  ISETP.NE.AND P0, PT, R10, 0x2, PT ;  /* 0x000000020a00780c */ /* 0x000fc80003f05270 */
[----:B------:R-:W-:-:S13]  /*0230*/  ISETP.LE.OR P0, PT, R11, R8, P0 ;  /* 0x000000080b00720c */ /* 0x000fda0000703670 */
[----:B------:R2:W-:Y:S04]  /*0240*/  @!P0 STG.E desc[UR8][R2.64], R8 ;  /* 0x0000000802008986 */ /* 0x0005e8000c101908 */
[----:B------:R2:W-:Y:S02]  /*0250*/  @!P0 STG.E desc[UR8][R4.64], R11 ;  /* 0x0000000b04008986 */ /* 0x0005e4000c101908 */
.L_x_3:
[----:B------:R-:W-:Y:S05]  /*0260*/  BSYNC.RECONVERGENT B0 ;  /* 0x0000000000007941 */ /* 0x000fea0003800200 */
.L_x_2:
[----:B------:R-:W-:Y:S01]  /*0270*/  BAR.SYNC.DEFER_BLOCKING 0x0 ;  /* 0x0000000000007b1d */ /* 0x000fe20000010000 */
[----:B------:R-:W-:Y:S02]  /*0280*/  UISETP.GT.U32.AND UP0, UPT, UR6, 0x1, UPT ;  /* 0x000000010600788c */ /* 0x000fe4000bf04070 */
[----:B------:R-:W-:-:S07]  /*0290*/  USHF.R.U32.HI UR7, URZ, 0x1, UR6 ;  /* 0x00000001ff077899 */ /* 0x000fce0008011606 */
[----:B------:R-:W-:Y:S01]  /*02a0*/  UMOV UR6, UR7 ;  /* 0x0000000700067c82 */ /* 0x000fe20008000000 */
[----:B------:R-:W-:Y:S05]  /*02b0*/  BRA.U UP0, `(.L_x_4) ;  /* 0xfffffffd00a47547 */ /* 0x000fea000b83ffff */
.L_x_1:
[----:B------:R-:W3:Y:S01]  /*02c0*/  LDCU UR6, c[0x0][0x390] ;  /* 0x00007200ff0677ac */ /* 0x000ee20008000800 */
[----:B------:R-:W-:Y:S02]  /*02d0*/  USHF.L.U32 UR5, UR5, 0x1, URZ ;  /* 0x0000000105057899 */ /* 0x000fe400080006ff */
[----:B------:R-:W-:Y:S02]  /*02e0*/  UIADD3 UR4, UPT, UPT, UR4, 0x1, URZ ;  /* 0x0000000104047890 */ /* 0x000fe4000fffe0ff */
[----:B---3--:R-:W-:-:S09]  /*02f0*/  UISETP.GE.AND UP0, UPT, UR5, UR6, UPT ;  /* 0x000000060500728c */ /* 0x008fd2000bf06270 */
[----:B------:R-:W-:Y:S05]  /*0300*/  BRA.U !UP0, `(.L_x_5) ;  /* 0xfffffffd08707547 */ /* 0x000fea000b83ffff */
.L_x_0:
[----:B-12---:R-:W2:Y:S01]  /*0310*/  LDG.E R3, desc[UR8][R2.64] ;  /* 0x0000000802037981 */ /* 0x006ea2000c1e1900 */
[----:B------:R-:W1:Y:S02]  /*0320*/  LDC.64 R4, c[0x0][0x380] ;  /* 0x0000e000ff047b82 */ /* 0x000e640000000a00 */
[----:B-1----:R-:W-:-:S05]  /*0330*/  IMAD.WIDE R4, R9, 0x4, R4 ;  /* 0x0000000409047825 */ /* 0x002fca00078e0204 */
[----:B--2---:R-:W-:Y:S01]  /*0340*/  STG.E desc[UR8][R4.64], R3 ;  /* 0x0000000304007986 */ /* 0x004fe2000c101908 */
[----:B------:R-:W-:Y:S05]  /*0350*/  EXIT ;  /* 0x000000000000794d */ /* 0x000fea0003800000 */
.L_x_6:
[----:B------:R-:W-:-:S00]  /*0360*/  BRA `(.L_x_6) ;  /* 0xfffffffc00fc7947 */ /* 0x000fc0000383ffff */
[----:B------:R-:W-:-:S00]  /*0370*/  NOP ;  /* 0x0000000000007918 */ /* 0x000fc00000000000 */
        /* <DEDUP_REMOVED lines=8> */
.L_x_7:


//--------------------- .nv.shared.reserved.0     --------------------------
	.section	.nv.shared.reserved.0,"aw",@nobits
	.weak		__nv_reservedSMEM_offset_0_alias
	.size		__nv_reservedSMEM_offset_0_alias, 0, 64
	.other		__nv_reservedSMEM_offset_0_alias,@"STO_CUDA_RESERVED_SHARED STV_DEFAULT"
__nv_reservedSMEM_offset_0_alias:
	.zero		0
	.zero		64


//--------------------- .nv.constant0._Z12bitanic_sortIiEvPT_S1_i --------------------------
	.section	.nv.constant0._Z12bitanic_sortIiEvPT_S1_i,"a",@progbits
	.sectionflags	@""
	.align	4
.nv.constant0._Z12bitanic_sortIiEvPT_S1_i:
	.zero		916


//--------------------- SYMBOLS --------------------------

	.type		.nv.reservedSmem.offset0,@object
	.size		.nv.reservedSmem.offset0,0x4
